//
// Generated by NVIDIA NVVM Compiler
//
// Compiler Build ID: CL-36424714
// Cuda compilation tools, release 13.0, V13.0.88
// Based on NVVM 20.0.0
//

.version 9.0
.target sm_100
.address_size 64

	// .globl	_Z15calculateMatrixPKcPiS1_S1_S1_S1_S1_S1_S1_iS1_S1_
.const .align 4 .u32 g_partSeqSize;
.const .align 4 .u32 g_partsNumber;
.const .align 4 .u32 g_overlapLength;
.const .align 4 .u32 g_seqLibLength;
.const .align 4 .u32 g_queryLength;
.const .align 4 .u32 g_gapOpen;
.const .align 4 .u32 g_gapExtension;
.const .align 4 .u32 g_maxScore;
.const .align 4 .u32 g_queryPartLength;
.const .align 1 .u8 g_upSymbolDirectMatrix;
.const .align 1 .u8 g_leftSymbolDirectMatrix;
.const .align 1 .u8 g_diagSymbolDirectMatrix;
.const .align 1 .u8 g_stopSymbolDirectMatrix;
.extern .shared .align 16 .b8 shared_H[];

.visible .entry _Z15calculateMatrixPKcPiS1_S1_S1_S1_S1_S1_S1_iS1_S1_(
	.param .u64 .ptr .align 1 _Z15calculateMatrixPKcPiS1_S1_S1_S1_S1_S1_S1_iS1_S1__param_0,
	.param .u64 .ptr .align 1 _Z15calculateMatrixPKcPiS1_S1_S1_S1_S1_S1_S1_iS1_S1__param_1,
	.param .u64 .ptr .align 1 _Z15calculateMatrixPKcPiS1_S1_S1_S1_S1_S1_S1_iS1_S1__param_2,
	.param .u64 .ptr .align 1 _Z15calculateMatrixPKcPiS1_S1_S1_S1_S1_S1_S1_iS1_S1__param_3,
	.param .u64 .ptr .align 1 _Z15calculateMatrixPKcPiS1_S1_S1_S1_S1_S1_S1_iS1_S1__param_4,
	.param .u64 .ptr .align 1 _Z15calculateMatrixPKcPiS1_S1_S1_S1_S1_S1_S1_iS1_S1__param_5,
	.param .u64 .ptr .align 1 _Z15calculateMatrixPKcPiS1_S1_S1_S1_S1_S1_S1_iS1_S1__param_6,
	.param .u64 .ptr .align 1 _Z15calculateMatrixPKcPiS1_S1_S1_S1_S1_S1_S1_iS1_S1__param_7,
	.param .u64 .ptr .align 1 _Z15calculateMatrixPKcPiS1_S1_S1_S1_S1_S1_S1_iS1_S1__param_8,
	.param .u32 _Z15calculateMatrixPKcPiS1_S1_S1_S1_S1_S1_S1_iS1_S1__param_9,
	.param .u64 .ptr .align 1 _Z15calculateMatrixPKcPiS1_S1_S1_S1_S1_S1_S1_iS1_S1__param_10,
	.param .u64 .ptr .align 1 _Z15calculateMatrixPKcPiS1_S1_S1_S1_S1_S1_S1_iS1_S1__param_11
)
{
	.reg .pred 	%p<24>;
	.reg .b16 	%rs<8>;
	.reg .b32 	%r<139>;
	.reg .b64 	%rd<52>;

	ld.param.u64 	%rd21, [_Z15calculateMatrixPKcPiS1_S1_S1_S1_S1_S1_S1_iS1_S1__param_2];
	ld.param.u64 	%rd22, [_Z15calculateMatrixPKcPiS1_S1_S1_S1_S1_S1_S1_iS1_S1__param_6];
	ld.param.u32 	%r78, [_Z15calculateMatrixPKcPiS1_S1_S1_S1_S1_S1_S1_iS1_S1__param_9];
	ld.param.u64 	%rd19, [_Z15calculateMatrixPKcPiS1_S1_S1_S1_S1_S1_S1_iS1_S1__param_10];
	cvta.to.global.u64 	%rd1, %rd22;
	cvta.to.global.u64 	%rd2, %rd21;
	mov.u32 	%r1, %tid.x;
	add.s32 	%r2, %r78, %r1;
	mov.u32 	%r3, %ctaid.x;
	ld.const.u32 	%r4, [g_partSeqSize];
	ld.const.u32 	%r79, [g_overlapLength];
	sub.s32 	%r80, %r4, %r79;
	mul.lo.s32 	%r5, %r80, %r3;
	ld.const.u32 	%r6, [g_queryPartLength];
	shl.b32 	%r81, %r6, 2;
	mov.u32 	%r82, shared_H;
	shl.b32 	%r83, %r1, 2;
	add.s32 	%r7, %r82, %r83;
	mov.b32 	%r84, 0;
	st.shared.u32 	[%r7], %r84;
	add.s32 	%r8, %r7, %r81;
	add.s32 	%r9, %r8, 4;
	st.shared.u32 	[%r8+4], %r84;
	add.s32 	%r10, %r9, %r81;
	st.shared.u32 	[%r10+4], %r84;
	bar.sync 	0;
	add.s32 	%r85, %r4, %r6;
	add.s32 	%r86, %r85, -1;
	setp.lt.s32 	%p3, %r86, 1;
	@%p3 bra 	$L__BB0_19;
	ld.param.u64 	%rd51, [_Z15calculateMatrixPKcPiS1_S1_S1_S1_S1_S1_S1_iS1_S1__param_11];
	ld.param.u64 	%rd50, [_Z15calculateMatrixPKcPiS1_S1_S1_S1_S1_S1_S1_iS1_S1__param_8];
	ld.param.u64 	%rd49, [_Z15calculateMatrixPKcPiS1_S1_S1_S1_S1_S1_S1_iS1_S1__param_7];
	ld.param.u64 	%rd48, [_Z15calculateMatrixPKcPiS1_S1_S1_S1_S1_S1_S1_iS1_S1__param_5];
	ld.param.u64 	%rd47, [_Z15calculateMatrixPKcPiS1_S1_S1_S1_S1_S1_S1_iS1_S1__param_4];
	mad.lo.s32 	%r89, %r3, %r4, %r3;
	ld.const.u32 	%r11, [g_seqLibLength];
	add.s32 	%r12, %r4, %r5;
	ld.const.u32 	%r13, [g_queryLength];
	setp.ne.s64 	%p4, %rd19, 0;
	setp.ne.s64 	%p5, %rd51, 0;
	and.pred  	%p1, %p4, %p5;
	add.s32 	%r14, %r6, -1;
	neg.s32 	%r113, %r85;
	sub.s32 	%r123, %r5, %r1;
	add.s32 	%r111, %r123, 1;
	mad.lo.s32 	%r91, %r11, %r2, %r5;
	sub.s32 	%r110, %r91, %r1;
	shl.b32 	%r92, %r89, 1;
	shl.b32 	%r93, %r1, 1;
	sub.s32 	%r109, %r92, %r93;
	sub.s32 	%r124, %r89, %r1;
	add.s32 	%r108, %r124, -1;
	cvta.to.global.u64 	%rd3, %rd48;
	cvta.to.global.u64 	%rd4, %rd47;
	cvta.to.global.u64 	%rd5, %rd50;
	cvta.to.global.u64 	%rd6, %rd51;
	cvta.to.global.u64 	%rd7, %rd19;
	cvta.to.global.u64 	%rd8, %rd49;
	mov.b32 	%r138, 0;
	mov.b32 	%r112, 1;
	min.s32 	%r94, %r11, %r12;
	not.pred 	%p17, %p1;
	mov.u32 	%r115, %r138;
	mov.u32 	%r131, %r138;
	mov.u32 	%r136, %r138;
	mov.u32 	%r118, %r138;
	mov.u32 	%r129, %r138;
	mov.u32 	%r120, %r138;
	mov.u32 	%r128, %r138;
	mov.u32 	%r127, %r138;
$L__BB0_2:
	mov.u32 	%r22, %r108;
	setp.lt.s32 	%p6, %r2, %r13;
	add.s32 	%r39, %r111, -1;
	mul.wide.s32 	%rd9, %r124, 4;
	add.s64 	%rd10, %rd3, %rd9;
	add.s32 	%r108, %r22, 1;
	setp.ge.s32 	%p7, %r39, %r5;
	setp.gt.s32 	%p8, %r94, %r39;
	and.pred  	%p9, %p8, %p7;
	and.pred  	%p2, %p9, %p6;
	not.pred 	%p10, %p2;
	@%p10 bra 	$L__BB0_7;
	ld.param.u64 	%rd45, [_Z15calculateMatrixPKcPiS1_S1_S1_S1_S1_S1_S1_iS1_S1__param_1];
	ld.param.u64 	%rd44, [_Z15calculateMatrixPKcPiS1_S1_S1_S1_S1_S1_S1_iS1_S1__param_0];
	setp.ne.s32 	%p11, %r1, 0;
	cvt.s64.s32 	%rd23, %r123;
	cvta.to.global.u64 	%rd24, %rd44;
	add.s64 	%rd25, %rd24, %rd23;
	ld.global.s8 	%r95, [%rd25];
	mad.lo.s32 	%r96, %r13, %r95, %r2;
	cvta.to.global.u64 	%rd26, %rd45;
	mul.wide.s32 	%rd27, %r96, 4;
	add.s64 	%rd28, %rd26, %rd27;
	ld.global.u32 	%r127, [%rd28];
	ld.shared.u32 	%r129, [%r7];
	ld.shared.u32 	%r128, [%r9];
	ld.shared.u32 	%r131, [%r10+4];
	@%p11 bra 	$L__BB0_7;
	add.s64 	%rd29, %rd2, %rd9;
	ld.global.u32 	%r129, [%rd29];
	ld.global.u32 	%r128, [%rd10];
	add.s64 	%rd30, %rd1, %rd9;
	ld.global.u32 	%r131, [%rd30];
	setp.lt.s32 	%p12, %r108, 1;
	@%p12 bra 	$L__BB0_6;
	mul.wide.u32 	%rd31, %r22, 4;
	add.s64 	%rd32, %rd2, %rd31;
	ld.global.u32 	%r136, [%rd32];
	add.s64 	%rd33, %rd1, %rd31;
	ld.global.u32 	%r138, [%rd33];
$L__BB0_6:
	setp.eq.s32 	%p13, %r78, 0;
	setp.eq.s32 	%p14, %r112, 1;
	selp.b32 	%r97, %r39, %r138, %p14;
	selp.b32 	%r138, %r39, %r97, %p13;
$L__BB0_7:
	bar.sync 	0;
	@%p10 bra 	$L__BB0_18;
	add.s64 	%rd11, %rd4, %rd9;
	ld.const.u32 	%r98, [g_gapExtension];
	sub.s32 	%r99, %r128, %r98;
	ld.const.u32 	%r100, [g_gapOpen];
	sub.s32 	%r101, %r129, %r100;
	max.s32 	%r59, %r99, %r101;
	sub.s32 	%r102, %r120, %r98;
	sub.s32 	%r103, %r118, %r100;
	max.s32 	%r120, %r102, %r103;
	max.s32 	%r104, %r59, %r120;
	add.s32 	%r61, %r136, %r127;
	max.s32 	%r62, %r104, %r61;
	max.s32 	%r118, %r62, 0;
	ld.global.u32 	%r105, [%rd11];
	setp.gt.s32 	%p16, %r105, %r61;
	@%p16 bra 	$L__BB0_11;
	st.global.u32 	[%rd11], %r61;
	mul.wide.s32 	%rd34, %r124, 4;
	add.s64 	%rd35, %rd5, %rd34;
	st.global.u32 	[%rd35], %r138;
	@%p17 bra 	$L__BB0_11;
	mul.wide.s32 	%rd36, %r109, 4;
	add.s64 	%rd37, %rd6, %rd36;
	st.global.u32 	[%rd37], %r2;
	st.global.u32 	[%rd37+4], %r39;
$L__BB0_11:
	ld.const.u8 	%rs7, [g_stopSymbolDirectMatrix];
	setp.lt.s32 	%p18, %r62, 1;
	mov.u32 	%r133, %r111;
	@%p18 bra 	$L__BB0_14;
	ld.const.u8 	%rs7, [g_diagSymbolDirectMatrix];
	setp.eq.s32 	%p19, %r118, %r61;
	mov.u32 	%r133, %r138;
	@%p19 bra 	$L__BB0_14;
	setp.eq.s32 	%p20, %r118, %r120;
	selp.b32 	%r133, %r115, %r131, %p20;
	ld.const.u8 	%rs5, [g_upSymbolDirectMatrix];
	ld.const.u8 	%rs6, [g_leftSymbolDirectMatrix];
	selp.b16 	%rs7, %rs6, %rs5, %p20;
$L__BB0_14:
	setp.eq.s64 	%p21, %rd19, 0;
	st.shared.u32 	[%r8+8], %r59;
	st.shared.u32 	[%r7+4], %r118;
	st.shared.u32 	[%r10+8], %r133;
	@%p21 bra 	$L__BB0_16;
	cvt.u32.u16 	%r106, %rs7;
	cvt.s32.s8 	%r107, %r106;
	mul.wide.s32 	%rd38, %r110, 4;
	add.s64 	%rd39, %rd7, %rd38;
	st.global.u32 	[%rd39], %r107;
$L__BB0_16:
	setp.ne.s32 	%p22, %r1, %r14;
	mov.u32 	%r136, %r129;
	mov.u32 	%r115, %r133;
	mov.u32 	%r138, %r131;
	@%p22 bra 	$L__BB0_18;
	ld.param.u64 	%rd46, [_Z15calculateMatrixPKcPiS1_S1_S1_S1_S1_S1_S1_iS1_S1__param_3];
	mul.wide.s32 	%rd40, %r124, 4;
	cvta.to.global.u64 	%rd41, %rd46;
	add.s64 	%rd42, %rd41, %rd40;
	st.global.u32 	[%rd42], %r118;
	st.global.u32 	[%rd10], %r59;
	add.s64 	%rd43, %rd8, %rd40;
	st.global.u32 	[%rd43], %r133;
$L__BB0_18:
	bar.sync 	0;
	add.s32 	%r123, %r123, 1;
	add.s32 	%r124, %r124, 1;
	add.s32 	%r113, %r113, 1;
	add.s32 	%r112, %r112, 1;
	add.s32 	%r111, %r111, 1;
	add.s32 	%r110, %r110, 1;
	add.s32 	%r109, %r109, 2;
	setp.ne.s32 	%p23, %r113, -1;
	@%p23 bra 	$L__BB0_2;
$L__BB0_19:
	ret;

}


// ===== COMPILED SASS (sm_100) =====

	.target	sm_100

	.elftype	@"ET_EXEC"


//--------------------- .note.nv.tkinfo           --------------------------
	.section	.note.nv.tkinfo,"",@"SHT_NOTE"
	.sectionflags	@"SHF_NOTE_NV_TKINFO"
	.tkinfo
        /*0018*/ 	.word	0x00000002
        /*0030*/ 	.string	""
        /*0030*/ 	.string	"ptxas"
        /*0030*/ 	.string	"Cuda compilation tools, release 13.0, V13.0.88"
        /*0030*/ 	.string	"Build cuda_13.0.r13.0/compiler.36424714_0"
        /*0030*/ 	.string	"-arch sm_100 -m 64 "



//--------------------- .note.nv.cuinfo           --------------------------
	.section	.note.nv.cuinfo,"",@"SHT_NOTE"
	.sectionflags	@"SHF_NOTE_NV_CUINFO"
        /*0018*/ 	.short	0x0002
        /*001a*/ 	.short	0x0064
        /*001c*/ 	.short	0x0082
	.zero		2


//--------------------- .nv.info                  --------------------------
	.section	.nv.info,"",@"SHT_CUDA_INFO"
	.align	4


	//----- nvinfo : EIATTR_REGCOUNT
	.align		4
        /*0000*/ 	.byte	0x04, 0x2f
        /*0002*/ 	.short	(.L_14 - .L_13)
	.align		4
.L_13:
        /*0004*/ 	.word	index@(_Z15calculateMatrixPKcPiS1_S1_S1_S1_S1_S1_S1_iS1_S1_)
        /*0008*/ 	.word	0x00000028


	//----- nvinfo : EIATTR_FRAME_SIZE
	.align		4
.L_14:
        /*000c*/ 	.byte	0x04, 0x11
        /*000e*/ 	.short	(.L_16 - .L_15)
	.align		4
.L_15:
        /*0010*/ 	.word	index@(_Z15calculateMatrixPKcPiS1_S1_S1_S1_S1_S1_S1_iS1_S1_)
        /*0014*/ 	.word	0x00000000


	//----- nvinfo : EIATTR_MIN_STACK_SIZE
	.align		4
.L_16:
        /*0018*/ 	.byte	0x04, 0x12
        /*001a*/ 	.short	(.L_18 - .L_17)
	.align		4
.L_17:
        /*001c*/ 	.word	index@(_Z15calculateMatrixPKcPiS1_S1_S1_S1_S1_S1_S1_iS1_S1_)
        /*0020*/ 	.word	0x00000000
.L_18:


//--------------------- .nv.compat                --------------------------
	.section	.nv.compat,"",@"SHT_CUDA_COMPAT_INFO"
	.align	4
        /*0000*/ 	.byte	0x02, 0x09, 0x00, 0x00, 0x02, 0x02, 0x01, 0x00, 0x02, 0x05, 0x05, 0x00, 0x03, 0x07, 0x01, 0x01
        /*0010*/ 	.byte	0x02, 0x03, 0x00, 0x00, 0x02, 0x06, 0x01, 0x00, 0x04, 0x0b, 0x08, 0x00, 0x09, 0x00, 0x00, 0x00
        /*0020*/ 	.byte	0x00, 0x00, 0x00, 0x00


//--------------------- .nv.info._Z15calculateMatrixPKcPiS1_S1_S1_S1_S1_S1_S1_iS1_S1_ --------------------------
	.section	.nv.info._Z15calculateMatrixPKcPiS1_S1_S1_S1_S1_S1_S1_iS1_S1_,"",@"SHT_CUDA_INFO"
	.sectionflags	@""
	.align	4


	//----- nvinfo : EIATTR_CUDA_API_VERSION
	.align		4
        /*0000*/ 	.byte	0x04, 0x37
        /*0002*/ 	.short	(.L_20 - .L_19)
.L_19:
        /*0004*/ 	.word	0x00000082


	//----- nvinfo : EIATTR_KPARAM_INFO
	.align		4
.L_20:
        /*0008*/ 	.byte	0x04, 0x17
        /*000a*/ 	.short	(.L_22 - .L_21)
.L_21:
        /*000c*/ 	.word	0x00000000
        /*0010*/ 	.short	0x000b
        /*0012*/ 	.short	0x0058
        /*0014*/ 	.byte	0x00, 0xf5, 0x21, 0x00


	//----- nvinfo : EIATTR_KPARAM_INFO
	.align		4
.L_22:
        /*0018*/ 	.byte	0x04, 0x17
        /*001a*/ 	.short	(.L_24 - .L_23)
.L_23:
        /*001c*/ 	.word	0x00000000
        /*0020*/ 	.short	0x000a
        /*0022*/ 	.short	0x0050
        /*0024*/ 	.byte	0x00, 0xf5, 0x21, 0x00


	//----- nvinfo : EIATTR_KPARAM_INFO
	.align		4
.L_24:
        /*0028*/ 	.byte	0x04, 0x17
        /*002a*/ 	.short	(.L_26 - .L_25)
.L_25:
        /*002c*/ 	.word	0x00000000
        /*0030*/ 	.short	0x0009
        /*0032*/ 	.short	0x0048
        /*0034*/ 	.byte	0x00, 0xf0, 0x11, 0x00


	//----- nvinfo : EIATTR_KPARAM_INFO
	.align		4
.L_26:
        /*0038*/ 	.byte	0x04, 0x17
        /*003a*/ 	.short	(.L_28 - .L_27)
.L_27:
        /*003c*/ 	.word	0x00000000
        /*0040*/ 	.short	0x0008
        /*0042*/ 	.short	0x0040
        /*0044*/ 	.byte	0x00, 0xf5, 0x21, 0x00


	//----- nvinfo : EIATTR_KPARAM_INFO
	.align		4
.L_28:
        /*0048*/ 	.byte	0x04, 0x17
        /*004a*/ 	.short	(.L_30 - .L_29)
.L_29:
        /*004c*/ 	.word	0x00000000
        /*0050*/ 	.short	0x0007
        /*0052*/ 	.short	0x0038
        /*0054*/ 	.byte	0x00, 0xf5, 0x21, 0x00


	//----- nvinfo : EIATTR_KPARAM_INFO
	.align		4
.L_30:
        /*0058*/ 	.byte	0x04, 0x17
        /*005a*/ 	.short	(.L_32 - .L_31)
.L_31:
        /*005c*/ 	.word	0x00000000
        /*0060*/ 	.short	0x0006
        /*0062*/ 	.short	0x0030
        /*0064*/ 	.byte	0x00, 0xf5, 0x21, 0x00


	//----- nvinfo : EIATTR_KPARAM_INFO
	.align		4
.L_32:
        /*0068*/ 	.byte	0x04, 0x17
        /*006a*/ 	.short	(.L_34 - .L_33)
.L_33:
        /*006c*/ 	.word	0x00000000
        /*0070*/ 	.short	0x0005
        /*0072*/ 	.short	0x0028
        /*0074*/ 	.byte	0x00, 0xf5, 0x21, 0x00


	//----- nvinfo : EIATTR_KPARAM_INFO
	.align		4
.L_34:
        /*0078*/ 	.byte	0x04, 0x17
        /*007a*/ 	.short	(.L_36 - .L_35)
.L_35:
        /*007c*/ 	.word	0x00000000
        /*0080*/ 	.short	0x0004
        /*0082*/ 	.short	0x0020
        /*0084*/ 	.byte	0x00, 0xf5, 0x21, 0x00


	//----- nvinfo : EIATTR_KPARAM_INFO
	.align		4
.L_36:
        /*0088*/ 	.byte	0x04, 0x17
        /*008a*/ 	.short	(.L_38 - .L_37)
.L_37:
        /*008c*/ 	.word	0x00000000
        /*0090*/ 	.short	0x0003
        /*0092*/ 	.short	0x0018
        /*0094*/ 	.byte	0x00, 0xf5, 0x21, 0x00


	//----- nvinfo : EIATTR_KPARAM_INFO
	.align		4
.L_38:
        /*0098*/ 	.byte	0x04, 0x17
        /*009a*/ 	.short	(.L_40 - .L_39)
.L_39:
        /*009c*/ 	.word	0x00000000
        /*00a0*/ 	.short	0x0002
        /*00a2*/ 	.short	0x0010
        /*00a4*/ 	.byte	0x00, 0xf5, 0x21, 0x00


	//----- nvinfo : EIATTR_KPARAM_INFO
	.align		4
.L_40:
        /*00a8*/ 	.byte	0x04, 0x17
        /*00aa*/ 	.short	(.L_42 - .L_41)
.L_41:
        /*00ac*/ 	.word	0x00000000
        /*00b0*/ 	.short	0x0001
        /*00b2*/ 	.short	0x0008
        /*00b4*/ 	.byte	0x00, 0xf5, 0x21, 0x00


	//----- nvinfo : EIATTR_KPARAM_INFO
	.align		4
.L_42:
        /*00b8*/ 	.byte	0x04, 0x17
        /*00ba*/ 	.short	(.L_44 - .L_43)
.L_43:
        /*00bc*/ 	.word	0x00000000
        /*00c0*/ 	.short	0x0000
        /*00c2*/ 	.short	0x0000
        /*00c4*/ 	.byte	0x00, 0xf5, 0x21, 0x00


	//----- nvinfo : EIATTR_SPARSE_MMA_MASK
	.align		4
.L_44:
        /*00c8*/ 	.byte	0x03, 0x50
        /*00ca*/ 	.short	0x0000


	//----- nvinfo : EIATTR_MAXREG_COUNT
	.align		4
        /*00cc*/ 	.byte	0x03, 0x1b
        /*00ce*/ 	.short	0x00ff


	//----- nvinfo : EIATTR_NUM_BARRIERS
	.align		4
        /*00d0*/ 	.byte	0x02, 0x4c
        /*00d2*/ 	.byte	0x01
	.zero		1


	//----- nvinfo : EIATTR_MERCURY_ISA_VERSION
	.align		4
        /*00d4*/ 	.byte	0x03, 0x5f
        /*00d6*/ 	.short	0x0101


	//----- nvinfo : EIATTR_VRC_CTA_INIT_COUNT
	.align		4
        /*00d8*/ 	.byte	0x02, 0x4a
	.zero		1
	.zero		1


	//----- nvinfo : EIATTR_EXIT_INSTR_OFFSETS
	.align		4
        /*00dc*/ 	.byte	0x04, 0x1c
        /*00de*/ 	.short	(.L_46 - .L_45)


	//   ....[0]....
.L_45:
        /*00e0*/ 	.word	0x00000110


	//   ....[1]....
        /*00e4*/ 	.word	0x00000ac0


	//----- nvinfo : EIATTR_CRS_STACK_SIZE
	.align		4
.L_46:
        /*00e8*/ 	.byte	0x04, 0x1e
        /*00ea*/ 	.short	(.L_48 - .L_47)
.L_47:
        /*00ec*/ 	.word	0x00000000


	//----- nvinfo : EIATTR_CBANK_PARAM_SIZE
	.align		4
.L_48:
        /*00f0*/ 	.byte	0x03, 0x19
        /*00f2*/ 	.short	0x0060


	//----- nvinfo : EIATTR_PARAM_CBANK
	.align		4
        /*00f4*/ 	.byte	0x04, 0x0a
        /*00f6*/ 	.short	(.L_50 - .L_49)
	.align		4
.L_49:
        /*00f8*/ 	.word	index@(.nv.constant0._Z15calculateMatrixPKcPiS1_S1_S1_S1_S1_S1_S1_iS1_S1_)
        /*00fc*/ 	.short	0x0380
        /*00fe*/ 	.short	0x0060


	//----- nvinfo : EIATTR_SW_WAR
	.align		4
.L_50:
        /*0100*/ 	.byte	0x04, 0x36
        /*0102*/ 	.short	(.L_52 - .L_51)
.L_51:
        /*0104*/ 	.word	0x00000008
.L_52:


//--------------------- .nv.callgraph             --------------------------
	.section	.nv.callgraph,"",@"SHT_CUDA_CALLGRAPH"
	.align	4
	.sectionentsize	8
	.align		4
        /*0000*/ 	.word	0x00000000
	.align		4
        /*0004*/ 	.word	0xffffffff
	.align		4
        /*0008*/ 	.word	0x00000000
	.align		4
        /*000c*/ 	.word	0xfffffffe
	.align		4
        /*0010*/ 	.word	0x00000000
	.align		4
        /*0014*/ 	.word	0xfffffffd
	.align		4
        /*0018*/ 	.word	0x00000000
	.align		4
        /*001c*/ 	.word	0xfffffffc


//--------------------- .nv.constant3             --------------------------
	.section	.nv.constant3,"a",@progbits
	.align	4
.nv.constant3:
	.type		g_partSeqSize,@object
	.size		g_partSeqSize,(g_partsNumber - g_partSeqSize)
g_partSeqSize:
	.zero		4
	.type		g_partsNumber,@object
	.size		g_partsNumber,(g_overlapLength - g_partsNumber)
g_partsNumber:
	.zero		4
	.type		g_overlapLength,@object
	.size		g_overlapLength,(g_seqLibLength - g_overlapLength)
g_overlapLength:
	.zero		4
	.type		g_seqLibLength,@object
	.size		g_seqLibLength,(g_queryLength - g_seqLibLength)
g_seqLibLength:
	.zero		4
	.type		g_queryLength,@object
	.size		g_queryLength,(g_gapOpen - g_queryLength)
g_queryLength:
	.zero		4
	.type		g_gapOpen,@object
	.size		g_gapOpen,(g_gapExtension - g_gapOpen)
g_gapOpen:
	.zero		4
	.type		g_gapExtension,@object
	.size		g_gapExtension,(g_maxScore - g_gapExtension)
g_gapExtension:
	.zero		4
	.type		g_maxScore,@object
	.size		g_maxScore,(g_queryPartLength - g_maxScore)
g_maxScore:
	.zero		4
	.type		g_queryPartLength,@object
	.size		g_queryPartLength,(g_upSymbolDirectMatrix - g_queryPartLength)
g_queryPartLength:
	.zero		4
	.type		g_upSymbolDirectMatrix,@object
	.size		g_upSymbolDirectMatrix,(g_leftSymbolDirectMatrix - g_upSymbolDirectMatrix)
g_upSymbolDirectMatrix:
	.zero		1
	.type		g_leftSymbolDirectMatrix,@object
	.size		g_leftSymbolDirectMatrix,(g_diagSymbolDirectMatrix - g_leftSymbolDirectMatrix)
g_leftSymbolDirectMatrix:
	.zero		1
	.type		g_diagSymbolDirectMatrix,@object
	.size		g_diagSymbolDirectMatrix,(g_stopSymbolDirectMatrix - g_diagSymbolDirectMatrix)
g_diagSymbolDirectMatrix:
	.zero		1
	.type		g_stopSymbolDirectMatrix,@object
	.size		g_stopSymbolDirectMatrix,(.L_12 - g_stopSymbolDirectMatrix)
g_stopSymbolDirectMatrix:
	.zero		1
.L_12:


//--------------------- .text._Z15calculateMatrixPKcPiS1_S1_S1_S1_S1_S1_S1_iS1_S1_ --------------------------
	.section	.text._Z15calculateMatrixPKcPiS1_S1_S1_S1_S1_S1_S1_iS1_S1_,"ax",@progbits
	.align	128
        .global         _Z15calculateMatrixPKcPiS1_S1_S1_S1_S1_S1_S1_iS1_S1_
        .type           _Z15calculateMatrixPKcPiS1_S1_S1_S1_S1_S1_S1_iS1_S1_,@function
        .size           _Z15calculateMatrixPKcPiS1_S1_S1_S1_S1_S1_S1_iS1_S1_,(.L_x_10 - _Z15calculateMatrixPKcPiS1_S1_S1_S1_S1_S1_S1_iS1_S1_)
        .other          _Z15calculateMatrixPKcPiS1_S1_S1_S1_S1_S1_S1_iS1_S1_,@"STO_CUDA_ENTRY STV_DEFAULT"
_Z15calculateMatrixPKcPiS1_S1_S1_S1_S1_S1_S1_iS1_S1_:
.text._Z15calculateMatrixPKcPiS1_S1_S1_S1_S1_S1_S1_iS1_S1_:
[----:B------:R-:W-:Y:S01]  /*0000*/  LDC R1, c[0x0][0x37c] ;  /* 0x0000df00ff017b82 */ /* 0x000fe20000000800 */
[----:B------:R-:W0:Y:S07]  /*0010*/  S2R R0, SR_TID.X ;  /* 0x0000000000007919 */ /* 0x000e2e0000002100 */
[----:B------:R-:W1:Y:S01]  /*0020*/  S2UR UR5, SR_CgaCtaId ;  /* 0x00000000000579c3 */ /* 0x000e620000008800 */
[----:B------:R-:W2:Y:S01]  /*0030*/  LDCU UR8, c[0x3][URZ] ;  /* 0x00c00000ff0877ac */ /* 0x000ea20008000800 */
[----:B------:R-:W-:-:S06]  /*0040*/  UMOV UR4, 0x400 ;  /* 0x0000040000047882 */ /* 0x000fcc0000000000 */
[----:B------:R-:W2:Y:S01]  /*0050*/  LDC R7, c[0x3][0x20] ;  /* 0x00c00800ff077b82 */ /* 0x000ea20000000800 */
[----:B-1----:R-:W-:-:S06]  /*0060*/  ULEA UR4, UR5, UR4, 0x18 ;  /* 0x0000000405047291 */ /* 0x002fcc000f8ec0ff */
[----:B0-----:R-:W-:Y:S01]  /*0070*/  LEA R2, R0, UR4, 0x2 ;  /* 0x0000000400027c11 */ /* 0x001fe2000f8e10ff */
[----:B--2---:R-:W-:-:S04]  /*0080*/  VIADD R5, R7, UR8 ;  /* 0x0000000807057c36 */ /* 0x004fc80008000000 */
[----:B------:R-:W-:Y:S01]  /*0090*/  VIADD R4, R5, 0xffffffff ;  /* 0xffffffff05047836 */ /* 0x000fe20000000000 */
[----:B------:R0:W-:Y:S01]  /*00a0*/  STS [R2], RZ ;  /* 0x000000ff02007388 */ /* 0x0001e20000000800 */
[----:B------:R-:W-:-:S03]  /*00b0*/  IMAD R3, R7, 0x4, R2 ;  /* 0x0000000407037824 */ /* 0x000fc600078e0202 */
[----:B------:R-:W-:Y:S01]  /*00c0*/  ISETP.GE.AND P0, PT, R4, 0x1, PT ;  /* 0x000000010400780c */ /* 0x000fe20003f06270 */
[----:B------:R-:W-:Y:S01]  /*00d0*/  IMAD R4, R7, 0x4, R3 ;  /* 0x0000000407047824 */ /* 0x000fe200078e0203 */
[----:B------:R0:W-:Y:S04]  /*00e0*/  STS [R3+0x4], RZ ;  /* 0x000004ff03007388 */ /* 0x0001e80000000800 */
[----:B------:R0:W-:Y:S01]  /*00f0*/  STS [R4+0x8], RZ ;  /* 0x000008ff04007388 */ /* 0x0001e20000000800 */
[----:B------:R-:W-:Y:S06]  /*0100*/  BAR.SYNC.DEFER_BLOCKING 0x0 ;  /* 0x0000000000007b1d */ /* 0x000fec0000010000 */
[----:B------:R-:W-:Y:S05]  /*0110*/  @!P0 EXIT ;  /* 0x000000000000894d */ /* 0x000fea0003800000 */
[----:B------:R-:W1:Y:S01]  /*0120*/  S2R R13, SR_CTAID.X ;  /* 0x00000000000d7919 */ /* 0x000e620000002500 */
[----:B------:R-:W2:Y:S01]  /*0130*/  LDCU UR4, c[0x3][0x8] ;  /* 0x00c00100ff0477ac */ /* 0x000ea20008000800 */
[----:B------:R-:W3:Y:S01]  /*0140*/  LDC R28, c[0x3][0xc] ;  /* 0x00c00300ff1c7b82 */ /* 0x000ee20000000800 */
[C---:B------:R-:W-:Y:S01]  /*0150*/  IMAD.SHL.U32 R16, R0.reuse, 0x2, RZ ;  /* 0x0000000200107824 */ /* 0x040fe200078e00ff */
[----:B------:R-:W-:Y:S01]  /*0160*/  IADD3 R7, PT, PT, R7, -0x1, RZ ;  /* 0xffffffff07077810 */ /* 0x000fe20007ffe0ff */
[----:B------:R-:W4:Y:S01]  /*0170*/  LDCU UR5, c[0x0][0x3c8] ;  /* 0x00007900ff0577ac */ /* 0x000f220008000800 */
[----:B------:R-:W-:Y:S02]  /*0180*/  HFMA2 R26, -RZ, RZ, 0, 0 ;  /* 0x00000000ff1a7431 */ /* 0x000fe400000001ff */
[----:B------:R-:W-:Y:S01]  /*0190*/  IMAD.MOV R5, RZ, RZ, -R5 ;  /* 0x000000ffff057224 */ /* 0x000fe200078e0a05 */
[----:B------:R-:W-:Y:S01]  /*01a0*/  ISETP.NE.AND P2, PT, R0, R7, PT ;  /* 0x000000070000720c */ /* 0x000fe20003f45270 */
[----:B------:R-:W5:Y:S01]  /*01b0*/  LDCU.128 UR12, c[0x0][0x3d0] ;  /* 0x00007a00ff0c77ac */ /* 0x000f620008000c00 */
[----:B------:R-:W-:-:S02]  /*01c0*/  HFMA2 R7, -RZ, RZ, 0, 5.9604644775390625e-08 ;  /* 0x00000001ff077431 */ /* 0x000fc400000001ff */
[----:B------:R-:W-:Y:S01]  /*01d0*/  IMAD.MOV.U32 R6, RZ, RZ, RZ ;  /* 0x000000ffff067224 */ /* 0x000fe200078e00ff */
[----:B------:R-:W-:Y:S01]  /*01e0*/  CS2R R8, SRZ ;  /* 0x0000000000087805 */ /* 0x000fe2000001ff00 */
[----:B------:R-:W-:Y:S01]  /*01f0*/  IMAD.MOV.U32 R31, RZ, RZ, RZ ;  /* 0x000000ffff1f7224 */ /* 0x000fe200078e00ff */
[----:B------:R-:W-:Y:S01]  /*0200*/  CS2R R10, SRZ ;  /* 0x00000000000a7805 */ /* 0x000fe2000001ff00 */
[----:B------:R-:W-:Y:S01]  /*0210*/  IMAD.MOV.U32 R32, RZ, RZ, RZ ;  /* 0x000000ffff207224 */ /* 0x000fe200078e00ff */
[----:B------:R-:W-:Y:S01]  /*0220*/  MOV R14, RZ ;  /* 0x000000ff000e7202 */ /* 0x000fe20000000f00 */
[----:B------:R-:W0:Y:S01]  /*0230*/  LDCU.64 UR6, c[0x0][0x358] ;  /* 0x00006b00ff0677ac */ /* 0x000e220008000a00 */
[----:B--2---:R-:W-:Y:S01]  /*0240*/  UIADD3 UR4, UPT, UPT, UR8, -UR4, URZ ;  /* 0x8000000408047290 */ /* 0x004fe2000fffe0ff */
[----:B----4-:R-:W-:Y:S01]  /*0250*/  VIADD R12, R0, UR5 ;  /* 0x00000005000c7c36 */ /* 0x010fe20008000000 */
[----:B------:R-:W2:Y:S01]  /*0260*/  LDCU UR16, c[0x0][0x3c8] ;  /* 0x00007900ff1077ac */ /* 0x000ea20008000800 */
[----:B-----5:R-:W-:Y:S01]  /*0270*/  ISETP.NE.U32.AND P0, PT, RZ, UR14, PT ;  /* 0x0000000eff007c0c */ /* 0x020fe2000bf05070 */
[----:B------:R-:W4:Y:S01]  /*0280*/  LDCU UR9, c[0x3][0x10] ;  /* 0x00c00200ff0977ac */ /* 0x000f220008000800 */
[----:B------:R-:W-:-:S02]  /*0290*/  ISETP.NE.U32.AND P1, PT, RZ, UR12, PT ;  /* 0x0000000cff007c0c */ /* 0x000fc4000bf25070 */
[----:B------:R-:W-:Y:S01]  /*02a0*/  ISETP.NE.AND.EX P0, PT, RZ, UR15, PT, P0 ;  /* 0x0000000fff007c0c */ /* 0x000fe2000bf05300 */
[C---:B-1----:R-:W-:Y:S01]  /*02b0*/  IMAD R25, R13.reuse, UR8, R13 ;  /* 0x000000080d197c24 */ /* 0x042fe2000f8e020d */
[----:B------:R-:W1:Y:S01]  /*02c0*/  LDCU UR12, c[0x3][0x14] ;  /* 0x00c00280ff0c77ac */ /* 0x000e620008000800 */
[----:B------:R-:W-:Y:S01]  /*02d0*/  IMAD R13, R13, UR4, RZ ;  /* 0x000000040d0d7c24 */ /* 0x000fe2000f8e02ff */
[----:B------:R-:W-:Y:S01]  /*02e0*/  ISETP.NE.AND.EX P0, PT, RZ, UR13, P0, P1 ;  /* 0x0000000dff007c0c */ /* 0x000fe20008705310 */
[C---:B------:R-:W-:Y:S01]  /*02f0*/  IMAD R15, R25.reuse, 0x2, -R16 ;  /* 0x00000002190f7824 */ /* 0x040fe200078e0a10 */
[----:B------:R-:W0:Y:S01]  /*0300*/  LDCU UR13, c[0x3][0x18] ;  /* 0x00c00300ff0d77ac */ /* 0x000e220008000800 */
[--C-:B------:R-:W-:Y:S02]  /*0310*/  IMAD.IADD R25, R25, 0x1, -R0.reuse ;  /* 0x0000000119197824 */ /* 0x100fe400078e0a00 */
[C---:B------:R-:W-:Y:S01]  /*0320*/  IMAD.IADD R24, R13.reuse, 0x1, -R0 ;  /* 0x000000010d187824 */ /* 0x040fe200078e0a00 */
[----:B------:R-:W0:Y:S01]  /*0330*/  LDCU.64 UR10, c[0x0][0x380] ;  /* 0x00007000ff0a77ac */ /* 0x000e220008000a00 */
[----:B---3--:R-:W-:Y:S01]  /*0340*/  IMAD R17, R12, R28, R13 ;  /* 0x0000001c0c117224 */ /* 0x008fe200078e020d */
[----:B------:R-:W-:Y:S01]  /*0350*/  VIADDMNMX R28, R13, UR8, R28, PT ;  /* 0x000000080d1c7c46 */ /* 0x000fe2000b80011c */
[----:B------:R-:W-:Y:S01]  /*0360*/  VIADD R27, R25, 0xffffffff ;  /* 0xffffffff191b7836 */ /* 0x000fe20000000000 */
[----:B------:R-:W3:Y:S01]  /*0370*/  LDCU.64 UR14, c[0x0][0x3d0] ;  /* 0x00007a00ff0e77ac */ /* 0x000ee20008000a00 */
[----:B------:R-:W-:-:S02]  /*0380*/  VIADD R29, R24, 0x1 ;  /* 0x00000001181d7836 */ /* 0x000fc40000000000 */
[----:B-12-4-:R-:W-:-:S07]  /*0390*/  IMAD.IADD R30, R17, 0x1, -R0 ;  /* 0x00000001111e7824 */ /* 0x016fce00078e0a00 */
.L_x_8:
[----:B--2---:R-:W-:Y:S01]  /*03a0*/  IADD3 R35, PT, PT, R29, -0x1, RZ ;  /* 0xffffffff1d237810 */ /* 0x004fe20007ffe0ff */
[----:B-1----:R-:W1:Y:S01]  /*03b0*/  LDC.64 R16, c[0x0][0x3a8] ;  /* 0x0000ea00ff107b82 */ /* 0x002e620000000a00 */
[----:B------:R-:W-:Y:S01]  /*03c0*/  BSSY.RECONVERGENT B0, `(.L_x_0) ;  /* 0x0000024000007945 */ /* 0x000fe20003800200 */
[----:B------:R-:W-:Y:S01]  /*03d0*/  IMAD.MOV.U32 R21, RZ, RZ, R27 ;  /* 0x000000ffff157224 */ /* 0x000fe200078e001b */
[----:B------:R-:W-:Y:S01]  /*03e0*/  ISETP.GE.AND P1, PT, R35, R13, PT ;  /* 0x0000000d2300720c */ /* 0x000fe20003f26270 */
[----:B------:R-:W-:-:S03]  /*03f0*/  VIADD R27, R27, 0x1 ;  /* 0x000000011b1b7836 */ /* 0x000fc60000000000 */
[----:B------:R-:W-:-:S04]  /*0400*/  ISETP.GT.AND P1, PT, R28, R35, P1 ;  /* 0x000000231c00720c */ /* 0x000fc80000f24270 */
[----:B------:R-:W-:Y:S01]  /*0410*/  ISETP.LT.AND P1, PT, R12, UR9, P1 ;  /* 0x000000090c007c0c */ /* 0x000fe20008f21270 */
[----:B-1----:R-:W-:-:S12]  /*0420*/  IMAD.WIDE R16, R25, 0x4, R16 ;  /* 0x0000000419107825 */ /* 0x002fd800078e0210 */
[----:B-----5:R-:W-:Y:S05]  /*0430*/  @!P1 BRA `(.L_x_1) ;  /* 0x0000000000709947 */ /* 0x020fea0003800000 */
[C---:B0-----:R-:W-:Y:S01]  /*0440*/  IADD3 R22, P3, PT, R24.reuse, UR10, RZ ;  /* 0x0000000a18167c10 */ /* 0x041fe2000ff7e0ff */
[----:B------:R-:W0:Y:S01]  /*0450*/  LDC.64 R18, c[0x0][0x388] ;  /* 0x0000e200ff127b82 */ /* 0x000e220000000a00 */
[----:B------:R1:W2:Y:S02]  /*0460*/  LDS R10, [R2] ;  /* 0x00000000020a7984 */ /* 0x0002a40000000800 */
[----:B------:R-:W-:Y:S02]  /*0470*/  LEA.HI.X.SX32 R23, R24, UR11, 0x1, P3 ;  /* 0x0000000b18177c11 */ /* 0x000fe400098f0eff */
[----:B------:R1:W4:Y:S04]  /*0480*/  LDS R14, [R3+0x4] ;  /* 0x00000400030e7984 */ /* 0x0003280000000800 */
[----:B------:R-:W3:Y:S01]  /*0490*/  LDG.E.S8 R23, desc[UR6][R22.64] ;  /* 0x0000000616177981 */ /* 0x000ee2000c1e1300 */
[----:B------:R-:W-:Y:S01]  /*04a0*/  ISETP.NE.AND P3, PT, R0, RZ, PT ;  /* 0x000000ff0000720c */ /* 0x000fe20003f65270 */
[----:B---3--:R-:W-:-:S04]  /*04b0*/  IMAD R9, R23, UR9, R12 ;  /* 0x0000000917097c24 */ /* 0x008fc8000f8e020c */
[----:B0-----:R-:W-:Y:S02]  /*04c0*/  IMAD.WIDE R18, R9, 0x4, R18 ;  /* 0x0000000409127825 */ /* 0x001fe400078e0212 */
[----:B------:R1:W0:Y:S04]  /*04d0*/  LDS R9, [R4+0x8] ;  /* 0x0000080004097984 */ /* 0x0002280000000800 */
[----:B------:R1:W5:Y:S02]  /*04e0*/  LDG.E R26, desc[UR6][R18.64] ;  /* 0x00000006121a7981 */ /* 0x000364000c1e1900 */
[----:B--2-4-:R-:W-:Y:S05]  /*04f0*/  @P3 BRA `(.L_x_1) ;  /* 0x0000000000403947 */ /* 0x014fea0003800000 */
[----:B-1----:R-:W1:Y:S01]  /*0500*/  LDC.64 R18, c[0x0][0x3b0] ;  /* 0x0000ec00ff127b82 */ /* 0x002e620000000a00 */
[----:B------:R-:W-:Y:S01]  /*0510*/  ISETP.GE.AND P3, PT, R27, 0x1, PT ;  /* 0x000000011b00780c */ /* 0x000fe20003f66270 */
[----:B------:R2:W5:Y:S06]  /*0520*/  LDG.E R14, desc[UR6][R16.64] ;  /* 0x00000006100e7981 */ /* 0x00056c000c1e1900 */
[----:B------:R-:W3:Y:S06]  /*0530*/  LDC.64 R22, c[0x0][0x390] ;  /* 0x0000e400ff167b82 */ /* 0x000eec0000000a00 */
[----:B-1----:R-:W-:-:S05]  /*0540*/  @P3 IMAD.WIDE.U32 R36, R21, 0x4, R18 ;  /* 0x0000000415243825 */ /* 0x002fca00078e0012 */
[----:B------:R-:W4:Y:S01]  /*0550*/  @P3 LDG.E R6, desc[UR6][R36.64] ;  /* 0x0000000624063981 */ /* 0x000f22000c1e1900 */
[----:B------:R-:W-:-:S04]  /*0560*/  IMAD.WIDE R18, R25, 0x4, R18 ;  /* 0x0000000419127825 */ /* 0x000fc800078e0212 */
[--C-:B---3--:R-:W-:Y:S01]  /*0570*/  @P3 IMAD.WIDE.U32 R20, R21, 0x4, R22.reuse ;  /* 0x0000000415143825 */ /* 0x108fe200078e0016 */
[----:B0-----:R2:W5:Y:S03]  /*0580*/  LDG.E R9, desc[UR6][R18.64] ;  /* 0x0000000612097981 */ /* 0x001566000c1e1900 */
[----:B------:R-:W-:Y:S01]  /*0590*/  IMAD.WIDE R22, R25, 0x4, R22 ;  /* 0x0000000419167825 */ /* 0x000fe200078e0216 */
[----:B------:R-:W-:Y:S01]  /*05a0*/  ISETP.NE.AND P4, PT, R7, 0x1, PT ;  /* 0x000000010700780c */ /* 0x000fe20003f85270 */
[----:B------:R2:W5:Y:S04]  /*05b0*/  @P3 LDG.E R31, desc[UR6][R20.64] ;  /* 0x00000006141f3981 */ /* 0x000568000c1e1900 */
[----:B------:R2:W5:Y:S01]  /*05c0*/  LDG.E R10, desc[UR6][R22.64] ;  /* 0x00000006160a7981 */ /* 0x000562000c1e1900 */
[----:B------:R-:W-:-:S02]  /*05d0*/  ISETP.NE.AND P3, PT, RZ, UR16, PT ;  /* 0x00000010ff007c0c */ /* 0x000fc4000bf65270 */
[----:B----4-:R-:W-:-:S04]  /*05e0*/  SEL R6, R35, R6, !P4 ;  /* 0x0000000623067207 */ /* 0x010fc80006000000 */
[----:B--2---:R-:W-:-:S07]  /*05f0*/  SEL R6, R35, R6, !P3 ;  /* 0x0000000623067207 */ /* 0x004fce0005800000 */
.L_x_1:
[----:B0--3--:R-:W-:Y:S05]  /*0600*/  BSYNC.RECONVERGENT B0 ;  /* 0x0000000000007941 */ /* 0x009fea0003800200 */
.L_x_0:
[----:B------:R-:W-:Y:S06]  /*0610*/  BAR.SYNC.DEFER_BLOCKING 0x0 ;  /* 0x0000000000007b1d */ /* 0x000fec0000010000 */
[----:B------:R-:W-:Y:S04]  /*0620*/  BSSY.RECONVERGENT B0, `(.L_x_2) ;  /* 0x000003f000007945 */ /* 0x000fe80003800200 */
[----:B------:R-:W-:Y:S05]  /*0630*/  @!P1 BRA `(.L_x_3) ;  /* 0x0000000000f49947 */ /* 0x000fea0003800000 */
[----:B-1----:R-:W0:Y:S02]  /*0640*/  LDC.64 R18, c[0x0][0x3a0] ;  /* 0x0000e800ff127b82 */ /* 0x002e240000000a00 */
[----:B0-----:R-:W-:-:S05]  /*0650*/  IMAD.WIDE R18, R25, 0x4, R18 ;  /* 0x0000000419127825 */ /* 0x001fca00078e0212 */
[----:B------:R-:W2:Y:S01]  /*0660*/  LDG.E R20, desc[UR6][R18.64] ;  /* 0x0000000612147981 */ /* 0x000ea2000c1e1900 */
[----:B-----5:R-:W-:Y:S01]  /*0670*/  IMAD.IADD R31, R31, 0x1, R26 ;  /* 0x000000011f1f7824 */ /* 0x020fe200078e021a */
[----:B------:R-:W-:Y:S01]  /*0680*/  ISETP.NE.U32.AND P1, PT, RZ, UR14, PT ;  /* 0x0000000eff007c0c */ /* 0x000fe2000bf25070 */
[----:B------:R-:W-:Y:S01]  /*0690*/  BSSY.RECONVERGENT B1, `(.L_x_4) ;  /* 0x000000e000017945 */ /* 0x000fe20003800200 */
[----:B------:R-:W-:Y:S01]  /*06a0*/  IADD3 R32, PT, PT, R32, -UR12, RZ ;  /* 0x8000000c20207c10 */ /* 0x000fe2000fffe0ff */
[----:B------:R-:W-:Y:S01]  /*06b0*/  VIADD R33, R10, -UR12 ;  /* 0x8000000c0a217c36 */ /* 0x000fe20008000000 */
[----:B------:R-:W-:Y:S02]  /*06c0*/  ISETP.NE.AND.EX P1, PT, RZ, UR15, PT, P1 ;  /* 0x0000000fff007c0c */ /* 0x000fe4000bf25310 */
[----:B--2---:R-:W-:-:S13]  /*06d0*/  ISETP.GT.AND P3, PT, R20, R31, PT ;  /* 0x0000001f1400720c */ /* 0x004fda0003f64270 */
[----:B------:R-:W-:Y:S05]  /*06e0*/  @P3 BRA `(.L_x_5) ;  /* 0x0000000000203947 */ /* 0x000fea0003800000 */
[----:B------:R-:W0:Y:S01]  /*06f0*/  LDC.64 R20, c[0x0][0x3c0] ;  /* 0x0000f000ff147b82 */ /* 0x000e220000000a00 */
[----:B------:R1:W-:Y:S07]  /*0700*/  STG.E desc[UR6][R18.64], R31 ;  /* 0x0000001f12007986 */ /* 0x0003ee000c101906 */
[----:B------:R-:W2:Y:S01]  /*0710*/  @P0 LDC.64 R22, c[0x0][0x3d8] ;  /* 0x0000f600ff160b82 */ /* 0x000ea20000000a00 */
[----:B0-----:R-:W-:-:S05]  /*0720*/  IMAD.WIDE R20, R25, 0x4, R20 ;  /* 0x0000000419147825 */ /* 0x001fca00078e0214 */
[----:B------:R1:W-:Y:S01]  /*0730*/  STG.E desc[UR6][R20.64], R6 ;  /* 0x0000000614007986 */ /* 0x0003e2000c101906 */
[----:B--2---:R-:W-:-:S05]  /*0740*/  @P0 IMAD.WIDE R22, R15, 0x4, R22 ;  /* 0x000000040f160825 */ /* 0x004fca00078e0216 */
[----:B------:R1:W-:Y:S04]  /*0750*/  @P0 STG.E desc[UR6][R22.64+0x4], R35 ;  /* 0x0000042316000986 */ /* 0x0003e8000c101906 */
[----:B------:R1:W-:Y:S02]  /*0760*/  @P0 STG.E desc[UR6][R22.64], R12 ;  /* 0x0000000c16000986 */ /* 0x0003e4000c101906 */
.L_x_5:
[----:B------:R-:W-:Y:S05]  /*0770*/  BSYNC.RECONVERGENT B1 ;  /* 0x0000000000017941 */ /* 0x000fea0003800200 */
.L_x_4:
[----:B------:R-:W-:Y:S01]  /*0780*/  VIADDMNMX R11, R11, -UR13, R32, !PT ;  /* 0x8000000d0b0b7c46 */ /* 0x000fe2000f800120 */
[----:B------:R-:W0:Y:S01]  /*0790*/  LDCU.U8 UR4, c[0x3][0x27] ;  /* 0x00c004e0ff0477ac */ /* 0x000e220008000000 */
[----:B------:R-:W-:Y:S01]  /*07a0*/  VIADDMNMX R34, R14, -UR13, R33, !PT ;  /* 0x8000000d0e227c46 */ /* 0x000fe2000f800121 */
[----:B-1----:R-:W1:Y:S01]  /*07b0*/  @P1 LDC.64 R18, c[0x0][0x3d0] ;  /* 0x0000f400ff121b82 */ /* 0x002e620000000a00 */
[----:B------:R-:W-:Y:S01]  /*07c0*/  BSSY.RECONVERGENT B1, `(.L_x_6) ;  /* 0x0000013000017945 */ /* 0x000fe20003800200 */
[----:B------:R-:W-:Y:S01]  /*07d0*/  IMAD.MOV.U32 R33, RZ, RZ, R29 ;  /* 0x000000ffff217224 */ /* 0x000fe200078e001d */
[----:B------:R-:W-:-:S04]  /*07e0*/  VIMNMX R32, PT, PT, R34, R11, !PT ;  /* 0x0000000b22207248 */ /* 0x000fc80007fe0100 */
[CC--:B------:R-:W-:Y:S02]  /*07f0*/  VIMNMX R20, PT, PT, R32.reuse, R31.reuse, !PT ;  /* 0x0000001f20147248 */ /* 0x0c0fe40007fe0100 */
[----:B------:R-:W-:Y:S02]  /*0800*/  VIMNMX.RELU R32, PT, PT, R32, R31, !PT ;  /* 0x0000001f20207248 */ /* 0x000fe40007fe1100 */
[----:B------:R-:W-:Y:S01]  /*0810*/  ISETP.GE.AND P3, PT, R20, 0x1, PT ;  /* 0x000000011400780c */ /* 0x000fe20003f66270 */
[----:B0-----:R-:W-:-:S12]  /*0820*/  IMAD.U32 R35, RZ, RZ, UR4 ;  /* 0x00000004ff237e24 */ /* 0x001fd8000f8e00ff */
[----:B------:R-:W-:Y:S05]  /*0830*/  @!P3 BRA `(.L_x_7) ;  /* 0x00000000002cb947 */ /* 0x000fea0003800000 */
[C---:B------:R-:W-:Y:S01]  /*0840*/  ISETP.NE.AND P3, PT, R32.reuse, R31, PT ;  /* 0x0000001f2000720c */ /* 0x040fe20003f65270 */
[----:B------:R-:W0:Y:S01]  /*0850*/  LDCU.U8 UR4, c[0x3][0x26] ;  /* 0x00c004c0ff0477ac */ /* 0x000e220008000000 */
[----:B------:R-:W-:Y:S02]  /*0860*/  IMAD.MOV.U32 R33, RZ, RZ, R6 ;  /* 0x000000ffff217224 */ /* 0x000fe400078e0006 */
[----:B------:R-:W-:-:S09]  /*0870*/  ISETP.NE.OR P5, PT, R32, R11, !P3 ;  /* 0x0000000b2000720c */ /* 0x000fd20005fa5670 */
[----:B------:R-:W2:Y:S01]  /*0880*/  @P3 LDC.U8 R20, c[0x3][0x24] ;  /* 0x00c00900ff143b82 */ /* 0x000ea20000000000 */
[----:B------:R-:W-:-:S04]  /*0890*/  @P3 ISETP.NE.AND P4, PT, R32, R11, PT ;  /* 0x0000000b2000320c */ /* 0x000fc80003f85270 */
[----:B------:R-:W-:Y:S02]  /*08a0*/  @P3 SEL R33, R8, R9, !P4 ;  /* 0x0000000908213207 */ /* 0x000fe40006000000 */
[----:B0-----:R-:W-:Y:S01]  /*08b0*/  MOV R35, UR4 ;  /* 0x0000000400237c02 */ /* 0x001fe20008000f00 */
[----:B------:R-:W2:Y:S02]  /*08c0*/  @P3 LDC.U8 R21, c[0x3][0x25] ;  /* 0x00c00940ff153b82 */ /* 0x000ea40000000000 */
[----:B--2---:R-:W-:-:S04]  /*08d0*/  @!P5 LOP3.LUT R20, R21, 0xff, RZ, 0xc0, !PT ;  /* 0x000000ff1514d812 */ /* 0x004fc800078ec0ff */
[----:B------:R-:W-:-:S07]  /*08e0*/  @P3 PRMT R35, R20, 0x7610, R35 ;  /* 0x0000761014233816 */ /* 0x000fce0000000023 */
.L_x_7:
[----:B------:R-:W-:Y:S05]  /*08f0*/  BSYNC.RECONVERGENT B1 ;  /* 0x0000000000017941 */ /* 0x000fea0003800200 */
.L_x_6:
[----:B------:R-:W0:Y:S01]  /*0900*/  @!P2 LDC.64 R22, c[0x0][0x398] ;  /* 0x0000e600ff16ab82 */ /* 0x000e220000000a00 */
[----:B------:R-:W-:Y:S01]  /*0910*/  @P1 LOP3.LUT R35, R35, 0xffff, RZ, 0xc0, !PT ;  /* 0x0000ffff23231812 */ /* 0x000fe200078ec0ff */
[----:B-1----:R-:W-:Y:S01]  /*0920*/  @P1 IMAD.WIDE R18, R30, 0x4, R18 ;  /* 0x000000041e121825 */ /* 0x002fe200078e0212 */
[----:B------:R2:W-:Y:S01]  /*0930*/  STS [R3+0x8], R34 ;  /* 0x0000082203007388 */ /* 0x0005e20000000800 */
[----:B------:R-:W-:Y:S02]  /*0940*/  MOV R6, R9 ;  /* 0x0000000900067202 */ /* 0x000fe40000000f00 */
[----:B------:R-:W-:Y:S01]  /*0950*/  @P1 PRMT R35, R35, 0x8880, RZ ;  /* 0x0000888023231816 */ /* 0x000fe200000000ff */
[----:B------:R2:W-:Y:S01]  /*0960*/  STS [R2+0x4], R32 ;  /* 0x0000042002007388 */ /* 0x0005e20000000800 */
[----:B------:R-:W1:Y:S01]  /*0970*/  @!P2 LDC.64 R20, c[0x0][0x3b8] ;  /* 0x0000ee00ff14ab82 */ /* 0x000e620000000a00 */
[----:B------:R-:W-:Y:S02]  /*0980*/  IMAD.MOV.U32 R31, RZ, RZ, R10 ;  /* 0x000000ffff1f7224 */ /* 0x000fe400078e000a */
[----:B------:R2:W-:Y:S01]  /*0990*/  @P1 STG.E desc[UR6][R18.64], R35 ;  /* 0x0000002312001986 */ /* 0x0005e2000c101906 */
[----:B------:R-:W-:-:S03]  /*09a0*/  IMAD.MOV.U32 R8, RZ, RZ, R33 ;  /* 0x000000ffff087224 */ /* 0x000fc600078e0021 */
[----:B------:R2:W-:Y:S01]  /*09b0*/  STS [R4+0xc], R33 ;  /* 0x00000c2104007388 */ /* 0x0005e20000000800 */
[----:B0-----:R-:W-:-:S05]  /*09c0*/  @!P2 IMAD.WIDE R22, R25, 0x4, R22 ;  /* 0x000000041916a825 */ /* 0x001fca00078e0216 */
[----:B------:R2:W-:Y:S01]  /*09d0*/  @!P2 STG.E desc[UR6][R22.64], R32 ;  /* 0x000000201600a986 */ /* 0x0005e2000c101906 */
[----:B-1----:R-:W-:-:S03]  /*09e0*/  @!P2 IMAD.WIDE R20, R25, 0x4, R20 ;  /* 0x000000041914a825 */ /* 0x002fc600078e0214 */
[----:B------:R2:W-:Y:S04]  /*09f0*/  @!P2 STG.E desc[UR6][R16.64], R34 ;  /* 0x000000221000a986 */ /* 0x0005e8000c101906 */
[----:B------:R2:W-:Y:S02]  /*0a00*/  @!P2 STG.E desc[UR6][R20.64], R33 ;  /* 0x000000211400a986 */ /* 0x0005e4000c101906 */
.L_x_3:
[----:B------:R-:W-:Y:S05]  /*0a10*/  BSYNC.RECONVERGENT B0 ;  /* 0x0000000000007941 */ /* 0x000fea0003800200 */
.L_x_2:
[----:B------:R-:W-:Y:S01]  /*0a20*/  VIADD R5, R5, 0x1 ;  /* 0x0000000105057836 */ /* 0x000fe20000000000 */
[----:B------:R-:W-:Y:S01]  /*0a30*/  BAR.SYNC.DEFER_BLOCKING 0x0 ;  /* 0x0000000000007b1d */ /* 0x000fe20000010000 */
[----:B------:R-:W-:Y:S01]  /*0a40*/  VIADD R24, R24, 0x1 ;  /* 0x0000000118187836 */ /* 0x000fe20000000000 */
[----:B------:R-:W-:Y:S01]  /*0a50*/  IADD3 R25, PT, PT, R25, 0x1, RZ ;  /* 0x0000000119197810 */ /* 0x000fe20007ffe0ff */
[----:B------:R-:W-:Y:S01]  /*0a60*/  VIADD R7, R7, 0x1 ;  /* 0x0000000107077836 */ /* 0x000fe20000000000 */
[----:B------:R-:W-:Y:S01]  /*0a70*/  ISETP.NE.AND P1, PT, R5, -0x1, PT ;  /* 0xffffffff0500780c */ /* 0x000fe20003f25270 */
[----:B------:R-:W-:Y:S01]  /*0a80*/  VIADD R29, R29, 0x1 ;  /* 0x000000011d1d7836 */ /* 0x000fe20000000000 */
[----:B------:R-:W-:Y:S01]  /*0a90*/  IADD3 R30, PT, PT, R30, 0x1, RZ ;  /* 0x000000011e1e7810 */ /* 0x000fe20007ffe0ff */
[----:B------:R-:W-:-:S10]  /*0aa0*/  VIADD R15, R15, 0x2 ;  /* 0x000000020f0f7836 */ /* 0x000fd40000000000 */
[----:B------:R-:W-:Y:S05]  /*0ab0*/  @P1 BRA `(.L_x_8) ;  /* 0xfffffff800381947 */ /* 0x000fea000383ffff */
[----:B------:R-:W-:Y:S05]  /*0ac0*/  EXIT ;  /* 0x000000000000794d */ /* 0x000fea0003800000 */
.L_x_9:
[----:B------:R-:W-:-:S00]  /*0ad0*/  BRA `(.L_x_9) ;  /* 0xfffffffc00fc7947 */ /* 0x000fc0000383ffff */
[----:B------:R-:W-:-:S00]  /*0ae0*/  NOP ;  /* 0x0000000000007918 */ /* 0x000fc00000000000 */
        /* <DEDUP_REMOVED lines=9> */
.L_x_10:


//--------------------- .nv.shared._Z15calculateMatrixPKcPiS1_S1_S1_S1_S1_S1_S1_iS1_S1_ --------------------------
	.section	.nv.shared._Z15calculateMatrixPKcPiS1_S1_S1_S1_S1_S1_S1_iS1_S1_,"aw",@nobits
	.sectionflags	@""
	.align	16
	.zero		1024


//--------------------- .nv.shared.reserved.0     --------------------------
	.section	.nv.shared.reserved.0,"aw",@nobits
	.weak		__nv_reservedSMEM_offset_0_alias
	.size		__nv_reservedSMEM_offset_0_alias, 0, 64
	.other		__nv_reservedSMEM_offset_0_alias,@"STO_CUDA_RESERVED_SHARED STV_DEFAULT"
__nv_reservedSMEM_offset_0_alias:
	.zero		0
	.zero		64


//--------------------- .nv.constant0._Z15calculateMatrixPKcPiS1_S1_S1_S1_S1_S1_S1_iS1_S1_ --------------------------
	.section	.nv.constant0._Z15calculateMatrixPKcPiS1_S1_S1_S1_S1_S1_S1_iS1_S1_,"a",@progbits
	.sectionflags	@""
	.align	4
.nv.constant0._Z15calculateMatrixPKcPiS1_S1_S1_S1_S1_S1_S1_iS1_S1_:
	.zero		992


//--------------------- SYMBOLS --------------------------

	.type		.nv.reservedSmem.offset0,@object
	.size		.nv.reservedSmem.offset0,0x4
	.type		.nv.reservedSmem.cap,@object
	.size		.nv.reservedSmem.cap,0x4
